//
// Generated by NVIDIA NVVM Compiler
//
// Compiler Build ID: CL-36424714
// Cuda compilation tools, release 13.0, V13.0.88
// Based on NVVM 20.0.0
//

.version 9.0
.target sm_100
.address_size 64

	// .globl	_Z10addNumbersPiS_

.visible .entry _Z10addNumbersPiS_(
	.param .u64 .ptr .align 1 _Z10addNumbersPiS__param_0,
	.param .u64 .ptr .align 1 _Z10addNumbersPiS__param_1
)
{
	.reg .b32 	%r<4>;
	.reg .b64 	%rd<7>;

	ld.param.u64 	%rd1, [_Z10addNumbersPiS__param_0];
	ld.param.u64 	%rd2, [_Z10addNumbersPiS__param_1];
	cvta.to.global.u64 	%rd3, %rd2;
	cvta.to.global.u64 	%rd4, %rd1;
	mov.u32 	%r1, %tid.x;
	mul.wide.u32 	%rd5, %r1, 4;
	add.s64 	%rd6, %rd4, %rd5;
	ld.global.u32 	%r2, [%rd6];
	atom.global.add.u32 	%r3, [%rd3], %r2;
	ret;

}


// ===== COMPILED SASS (sm_100) =====

	.target	sm_100

	.elftype	@"ET_EXEC"


//--------------------- .note.nv.tkinfo           --------------------------
	.section	.note.nv.tkinfo,"",@"SHT_NOTE"
	.sectionflags	@"SHF_NOTE_NV_TKINFO"
	.tkinfo
        /*0018*/ 	.word	0x00000002
        /*0030*/ 	.string	""
        /*0030*/ 	.string	"ptxas"
        /*0030*/ 	.string	"Cuda compilation tools, release 13.0, V13.0.88"
        /*0030*/ 	.string	"Build cuda_13.0.r13.0/compiler.36424714_0"
        /*0030*/ 	.string	"-arch sm_100 -m 64 "



//--------------------- .note.nv.cuinfo           --------------------------
	.section	.note.nv.cuinfo,"",@"SHT_NOTE"
	.sectionflags	@"SHF_NOTE_NV_CUINFO"
        /*0018*/ 	.short	0x0002
        /*001a*/ 	.short	0x0064
        /*001c*/ 	.short	0x0082
	.zero		2


//--------------------- .nv.info                  --------------------------
	.section	.nv.info,"",@"SHT_CUDA_INFO"
	.align	4


	//----- nvinfo : EIATTR_REGCOUNT
	.align		4
        /*0000*/ 	.byte	0x04, 0x2f
        /*0002*/ 	.short	(.L_1 - .L_0)
	.align		4
.L_0:
        /*0004*/ 	.word	index@(_Z10addNumbersPiS_)
        /*0008*/ 	.word	0x0000000a


	//----- nvinfo : EIATTR_FRAME_SIZE
	.align		4
.L_1:
        /*000c*/ 	.byte	0x04, 0x11
        /*000e*/ 	.short	(.L_3 - .L_2)
	.align		4
.L_2:
        /*0010*/ 	.word	index@(_Z10addNumbersPiS_)
        /*0014*/ 	.word	0x00000000


	//----- nvinfo : EIATTR_MIN_STACK_SIZE
	.align		4
.L_3:
        /*0018*/ 	.byte	0x04, 0x12
        /*001a*/ 	.short	(.L_5 - .L_4)
	.align		4
.L_4:
        /*001c*/ 	.word	index@(_Z10addNumbersPiS_)
        /*0020*/ 	.word	0x00000000
.L_5:


//--------------------- .nv.compat                --------------------------
	.section	.nv.compat,"",@"SHT_CUDA_COMPAT_INFO"
	.align	4
        /*0000*/ 	.byte	0x02, 0x09, 0x00, 0x00, 0x02, 0x02, 0x01, 0x00, 0x02, 0x05, 0x05, 0x00, 0x03, 0x07, 0x01, 0x01
        /*0010*/ 	.byte	0x02, 0x03, 0x00, 0x00, 0x02, 0x06, 0x01, 0x00, 0x04, 0x0b, 0x08, 0x00, 0x09, 0x00, 0x00, 0x00
        /*0020*/ 	.byte	0x00, 0x00, 0x00, 0x00


//--------------------- .nv.info._Z10addNumbersPiS_ --------------------------
	.section	.nv.info._Z10addNumbersPiS_,"",@"SHT_CUDA_INFO"
	.sectionflags	@""
	.align	4


	//----- nvinfo : EIATTR_CUDA_API_VERSION
	.align		4
        /*0000*/ 	.byte	0x04, 0x37
        /*0002*/ 	.short	(.L_7 - .L_6)
.L_6:
        /*0004*/ 	.word	0x00000082


	//----- nvinfo : EIATTR_KPARAM_INFO
	.align		4
.L_7:
        /*0008*/ 	.byte	0x04, 0x17
        /*000a*/ 	.short	(.L_9 - .L_8)
.L_8:
        /*000c*/ 	.word	0x00000000
        /*0010*/ 	.short	0x0001
        /*0012*/ 	.short	0x0008
        /*0014*/ 	.byte	0x00, 0xf5, 0x21, 0x00


	//----- nvinfo : EIATTR_KPARAM_INFO
	.align		4
.L_9:
        /*0018*/ 	.byte	0x04, 0x17
        /*001a*/ 	.short	(.L_11 - .L_10)
.L_10:
        /*001c*/ 	.word	0x00000000
        /*0020*/ 	.short	0x0000
        /*0022*/ 	.short	0x0000
        /*0024*/ 	.byte	0x00, 0xf5, 0x21, 0x00


	//----- nvinfo : EIATTR_SPARSE_MMA_MASK
	.align		4
.L_11:
        /*0028*/ 	.byte	0x03, 0x50
        /*002a*/ 	.short	0x0000


	//----- nvinfo : EIATTR_MAXREG_COUNT
	.align		4
        /*002c*/ 	.byte	0x03, 0x1b
        /*002e*/ 	.short	0x00ff


	//----- nvinfo : EIATTR_MERCURY_ISA_VERSION
	.align		4
        /*0030*/ 	.byte	0x03, 0x5f
        /*0032*/ 	.short	0x0101


	//----- nvinfo : EIATTR_INT_WARP_WIDE_INSTR_OFFSETS
	.align		4
        /*0034*/ 	.byte	0x04, 0x31
        /*0036*/ 	.short	(.L_13 - .L_12)


	//   ....[0]....
.L_12:
        /*0038*/ 	.word	0x00000070


	//   ....[1]....
        /*003c*/ 	.word	0x000000b0


	//----- nvinfo : EIATTR_VRC_CTA_INIT_COUNT
	.align		4
.L_13:
        /*0040*/ 	.byte	0x02, 0x4a
	.zero		1
	.zero		1


	//----- nvinfo : EIATTR_EXIT_INSTR_OFFSETS
	.align		4
        /*0044*/ 	.byte	0x04, 0x1c
        /*0046*/ 	.short	(.L_15 - .L_14)


	//   ....[0]....
.L_14:
        /*0048*/ 	.word	0x000000e0


	//----- nvinfo : EIATTR_CBANK_PARAM_SIZE
	.align		4
.L_15:
        /*004c*/ 	.byte	0x03, 0x19
        /*004e*/ 	.short	0x0010


	//----- nvinfo : EIATTR_PARAM_CBANK
	.align		4
        /*0050*/ 	.byte	0x04, 0x0a
        /*0052*/ 	.short	(.L_17 - .L_16)
	.align		4
.L_16:
        /*0054*/ 	.word	index@(.nv.constant0._Z10addNumbersPiS_)
        /*0058*/ 	.short	0x0380
        /*005a*/ 	.short	0x0010


	//----- nvinfo : EIATTR_SW_WAR
	.align		4
.L_17:
        /*005c*/ 	.byte	0x04, 0x36
        /*005e*/ 	.short	(.L_19 - .L_18)
.L_18:
        /*0060*/ 	.word	0x00000008
.L_19:


//--------------------- .nv.callgraph             --------------------------
	.section	.nv.callgraph,"",@"SHT_CUDA_CALLGRAPH"
	.align	4
	.sectionentsize	8
	.align		4
        /*0000*/ 	.word	0x00000000
	.align		4
        /*0004*/ 	.word	0xffffffff
	.align		4
        /*0008*/ 	.word	0x00000000
	.align		4
        /*000c*/ 	.word	0xfffffffe
	.align		4
        /*0010*/ 	.word	0x00000000
	.align		4
        /*0014*/ 	.word	0xfffffffd
	.align		4
        /*0018*/ 	.word	0x00000000
	.align		4
        /*001c*/ 	.word	0xfffffffc


//--------------------- .text._Z10addNumbersPiS_  --------------------------
	.section	.text._Z10addNumbersPiS_,"ax",@progbits
	.align	128
        .global         _Z10addNumbersPiS_
        .type           _Z10addNumbersPiS_,@function
        .size           _Z10addNumbersPiS_,(.L_x_1 - _Z10addNumbersPiS_)
        .other          _Z10addNumbersPiS_,@"STO_CUDA_ENTRY STV_DEFAULT"
_Z10addNumbersPiS_:
.text._Z10addNumbersPiS_:
[----:B------:R-:W-:Y:S01]  /*0000*/  LDC R1, c[0x0][0x37c] ;  /* 0x0000df00ff017b82 */ /* 0x000fe20000000800 */
[----:B------:R-:W0:Y:S07]  /*0010*/  S2R R5, SR_TID.X ;  /* 0x0000000000057919 */ /* 0x000e2e0000002100 */
[----:B------:R-:W0:Y:S01]  /*0020*/  LDC.64 R2, c[0x0][0x380] ;  /* 0x0000e000ff027b82 */ /* 0x000e220000000a00 */
[----:B------:R-:W1:Y:S01]  /*0030*/  LDCU.64 UR6, c[0x0][0x358] ;  /* 0x00006b00ff0677ac */ /* 0x000e620008000a00 */
[----:B0-----:R-:W-:-:S06]  /*0040*/  IMAD.WIDE.U32 R2, R5, 0x4, R2 ;  /* 0x0000000405027825 */ /* 0x001fcc00078e0002 */
[----:B-1----:R-:W2:Y:S01]  /*0050*/  LDG.E R2, desc[UR6][R2.64] ;  /* 0x0000000602027981 */ /* 0x002ea2000c1e1900 */
[----:B------:R-:W0:Y:S01]  /*0060*/  LDC.64 R4, c[0x0][0x388] ;  /* 0x0000e200ff047b82 */ /* 0x000e220000000a00 */
[----:B------:R-:W-:Y:S01]  /*0070*/  VOTEU.ANY UR4, UPT, PT ;  /* 0x0000000000047886 */ /* 0x000fe200038e0100 */
[----:B------:R-:W1:Y:S01]  /*0080*/  S2R R0, SR_LANEID ;  /* 0x0000000000007919 */ /* 0x000e620000000000 */
[----:B------:R-:W-:-:S06]  /*0090*/  UFLO.U32 UR4, UR4 ;  /* 0x00000004000472bd */ /* 0x000fcc00080e0000 */
[----:B-1----:R-:W-:Y:S01]  /*00a0*/  ISETP.EQ.U32.AND P0, PT, R0, UR4, PT ;  /* 0x0000000400007c0c */ /* 0x002fe2000bf02070 */
[----:B--2---:R-:W1:Y:S02]  /*00b0*/  REDUX.SUM UR5, R2 ;  /* 0x00000000020573c4 */ /* 0x004e64000000c000 */
[----:B-1----:R-:W-:-:S10]  /*00c0*/  MOV R7, UR5 ;  /* 0x0000000500077c02 */ /* 0x002fd40008000f00 */
[----:B0-----:R-:W-:Y:S01]  /*00d0*/  @P0 REDG.E.ADD.STRONG.GPU desc[UR6][R4.64], R7 ;  /* 0x000000070400098e */ /* 0x001fe2000c12e106 */
[----:B------:R-:W-:Y:S05]  /*00e0*/  EXIT ;  /* 0x000000000000794d */ /* 0x000fea0003800000 */
.L_x_0:
[----:B------:R-:W-:-:S00]  /*00f0*/  BRA `(.L_x_0) ;  /* 0xfffffffc00fc7947 */ /* 0x000fc0000383ffff */
[----:B------:R-:W-:-:S00]  /*0100*/  NOP ;  /* 0x0000000000007918 */ /* 0x000fc00000000000 */
[----:B------:R-:W-:-:S00]  /*0110*/  NOP ;  /* 0x0000000000007918 */ /* 0x000fc00000000000 */
[----:B------:R-:W-:-:S00]  /*0120*/  NOP ;  /* 0x0000000000007918 */ /* 0x000fc00000000000 */
[----:B------:R-:W-:-:S00]  /*0130*/  NOP ;  /* 0x0000000000007918 */ /* 0x000fc00000000000 */
[----:B------:R-:W-:-:S00]  /*0140*/  NOP ;  /* 0x0000000000007918 */ /* 0x000fc00000000000 */
[----:B------:R-:W-:-:S00]  /*0150*/  NOP ;  /* 0x0000000000007918 */ /* 0x000fc00000000000 */
[----:B------:R-:W-:-:S00]  /*0160*/  NOP ;  /* 0x0000000000007918 */ /* 0x000fc00000000000 */
[----:B------:R-:W-:-:S00]  /*0170*/  NOP ;  /* 0x0000000000007918 */ /* 0x000fc00000000000 */
.L_x_1:


//--------------------- .nv.shared.reserved.0     --------------------------
	.section	.nv.shared.reserved.0,"aw",@nobits
	.weak		__nv_reservedSMEM_offset_0_alias
	.size		__nv_reservedSMEM_offset_0_alias, 0, 64
	.other		__nv_reservedSMEM_offset_0_alias,@"STO_CUDA_RESERVED_SHARED STV_DEFAULT"
__nv_reservedSMEM_offset_0_alias:
	.zero		0
	.zero		64


//--------------------- .nv.constant0._Z10addNumbersPiS_ --------------------------
	.section	.nv.constant0._Z10addNumbersPiS_,"a",@progbits
	.sectionflags	@""
	.align	4
.nv.constant0._Z10addNumbersPiS_:
	.zero		912


//--------------------- SYMBOLS --------------------------

	.type		.nv.reservedSmem.offset0,@object
	.size		.nv.reservedSmem.offset0,0x4
